//
// Generated by NVIDIA NVVM Compiler
//
// Compiler Build ID: CL-36424714
// Cuda compilation tools, release 13.0, V13.0.88
// Based on NVVM 20.0.0
//

.version 9.0
.target sm_100
.address_size 64

	// .globl	_Z19collideStreamKernelPK6__halfPS_PKi
.const .align 2 .b8 omega_gpu[2];
.const .align 2 .b8 uLid_gpu[2];
.const .align 4 .b8 icx_gpu[36];
.const .align 4 .b8 icy_gpu[36];
.const .align 2 .b8 w_gpu[18];
.const .align 4 .b8 opp_gpu[36];

.visible .entry _Z19collideStreamKernelPK6__halfPS_PKi(
	.param .u64 .ptr .align 1 _Z19collideStreamKernelPK6__halfPS_PKi_param_0,
	.param .u64 .ptr .align 1 _Z19collideStreamKernelPK6__halfPS_PKi_param_1,
	.param .u64 .ptr .align 1 _Z19collideStreamKernelPK6__halfPS_PKi_param_2
)
{
	.reg .pred 	%p<12>;
	.reg .b16 	%rs<29>;
	.reg .b32 	%r<33>;
	.reg .b32 	%f<182>;
	.reg .b64 	%rd<34>;

	mov.u32 	%r11, %ctaid.x;
	mov.u32 	%r12, %ntid.x;
	mov.u32 	%r13, %tid.x;
	mad.lo.s32 	%r1, %r11, %r12, %r13;
	setp.gt.s32 	%p1, %r1, 1048575;
	@%p1 bra 	$L__BB0_19;
	ld.param.u64 	%rd33, [_Z19collideStreamKernelPK6__halfPS_PKi_param_2];
	ld.param.u64 	%rd30, [_Z19collideStreamKernelPK6__halfPS_PKi_param_0];
	cvta.to.global.u64 	%rd6, %rd33;
	cvta.to.global.u64 	%rd7, %rd30;
	mul.lo.s32 	%r14, %r1, 9;
	mul.wide.s32 	%rd8, %r14, 2;
	add.s64 	%rd9, %rd7, %rd8;
	ld.global.u16 	%rs1, [%rd9];
	// begin inline asm
	{  cvt.f32.f16 %f34, %rs1;}

	// end inline asm
	add.f32 	%f44, %f34, 0f00000000;
	ld.const.u32 	%r15, [icx_gpu];
	cvt.rn.f32.s32 	%f2, %r15;
	fma.rn.f32 	%f45, %f34, %f2, 0f00000000;
	ld.const.u32 	%r16, [icy_gpu];
	cvt.rn.f32.s32 	%f3, %r16;
	fma.rn.f32 	%f46, %f34, %f3, 0f00000000;
	ld.global.u16 	%rs2, [%rd9+2];
	// begin inline asm
	{  cvt.f32.f16 %f35, %rs2;}

	// end inline asm
	add.f32 	%f47, %f44, %f35;
	ld.const.u32 	%r17, [icx_gpu+4];
	cvt.rn.f32.s32 	%f5, %r17;
	fma.rn.f32 	%f48, %f35, %f5, %f45;
	ld.const.u32 	%r18, [icy_gpu+4];
	cvt.rn.f32.s32 	%f6, %r18;
	fma.rn.f32 	%f49, %f35, %f6, %f46;
	ld.global.u16 	%rs3, [%rd9+4];
	// begin inline asm
	{  cvt.f32.f16 %f36, %rs3;}

	// end inline asm
	add.f32 	%f50, %f47, %f36;
	ld.const.u32 	%r19, [icx_gpu+8];
	cvt.rn.f32.s32 	%f8, %r19;
	fma.rn.f32 	%f51, %f36, %f8, %f48;
	ld.const.u32 	%r20, [icy_gpu+8];
	cvt.rn.f32.s32 	%f9, %r20;
	fma.rn.f32 	%f52, %f36, %f9, %f49;
	ld.global.u16 	%rs4, [%rd9+6];
	// begin inline asm
	{  cvt.f32.f16 %f37, %rs4;}

	// end inline asm
	add.f32 	%f53, %f50, %f37;
	ld.const.u32 	%r21, [icx_gpu+12];
	cvt.rn.f32.s32 	%f11, %r21;
	fma.rn.f32 	%f54, %f37, %f11, %f51;
	ld.const.u32 	%r22, [icy_gpu+12];
	cvt.rn.f32.s32 	%f12, %r22;
	fma.rn.f32 	%f55, %f37, %f12, %f52;
	ld.global.u16 	%rs5, [%rd9+8];
	// begin inline asm
	{  cvt.f32.f16 %f38, %rs5;}

	// end inline asm
	add.f32 	%f56, %f53, %f38;
	ld.const.u32 	%r23, [icx_gpu+16];
	cvt.rn.f32.s32 	%f14, %r23;
	fma.rn.f32 	%f57, %f38, %f14, %f54;
	ld.const.u32 	%r24, [icy_gpu+16];
	cvt.rn.f32.s32 	%f15, %r24;
	fma.rn.f32 	%f58, %f38, %f15, %f55;
	ld.global.u16 	%rs6, [%rd9+10];
	// begin inline asm
	{  cvt.f32.f16 %f39, %rs6;}

	// end inline asm
	add.f32 	%f59, %f56, %f39;
	ld.const.u32 	%r25, [icx_gpu+20];
	cvt.rn.f32.s32 	%f17, %r25;
	fma.rn.f32 	%f60, %f39, %f17, %f57;
	ld.const.u32 	%r26, [icy_gpu+20];
	cvt.rn.f32.s32 	%f18, %r26;
	fma.rn.f32 	%f61, %f39, %f18, %f58;
	ld.global.u16 	%rs7, [%rd9+12];
	// begin inline asm
	{  cvt.f32.f16 %f40, %rs7;}

	// end inline asm
	add.f32 	%f62, %f59, %f40;
	ld.const.u32 	%r27, [icx_gpu+24];
	cvt.rn.f32.s32 	%f20, %r27;
	fma.rn.f32 	%f63, %f40, %f20, %f60;
	ld.const.u32 	%r28, [icy_gpu+24];
	cvt.rn.f32.s32 	%f21, %r28;
	fma.rn.f32 	%f64, %f40, %f21, %f61;
	ld.global.u16 	%rs8, [%rd9+14];
	// begin inline asm
	{  cvt.f32.f16 %f41, %rs8;}

	// end inline asm
	add.f32 	%f65, %f62, %f41;
	ld.const.u32 	%r29, [icx_gpu+28];
	cvt.rn.f32.s32 	%f23, %r29;
	fma.rn.f32 	%f66, %f41, %f23, %f63;
	ld.const.u32 	%r30, [icy_gpu+28];
	cvt.rn.f32.s32 	%f24, %r30;
	fma.rn.f32 	%f67, %f41, %f24, %f64;
	ld.global.u16 	%rs9, [%rd9+16];
	// begin inline asm
	{  cvt.f32.f16 %f42, %rs9;}

	// end inline asm
	add.f32 	%f26, %f65, %f42;
	ld.const.u32 	%r31, [icx_gpu+32];
	cvt.rn.f32.s32 	%f27, %r31;
	fma.rn.f32 	%f68, %f42, %f27, %f66;
	ld.const.u32 	%r32, [icy_gpu+32];
	cvt.rn.f32.s32 	%f28, %r32;
	fma.rn.f32 	%f69, %f42, %f28, %f67;
	setp.gt.f32 	%p2, %f26, 0f00000000;
	rcp.rn.f32 	%f70, %f26;
	selp.f32 	%f71, %f70, 0f00000000, %p2;
	mul.f32 	%f29, %f68, %f71;
	mul.f32 	%f30, %f69, %f71;
	ld.const.u16 	%rs10, [omega_gpu];
	// begin inline asm
	{  cvt.f32.f16 %f43, %rs10;}

	// end inline asm
	mul.wide.s32 	%rd10, %r14, 4;
	add.s64 	%rd1, %rd6, %rd10;
	ld.global.u32 	%r2, [%rd1];
	setp.lt.s32 	%p3, %r2, 0;
	@%p3 bra 	$L__BB0_3;
	ld.param.u64 	%rd31, [_Z19collideStreamKernelPK6__halfPS_PKi_param_1];
	mul.f32 	%f74, %f30, %f3;
	fma.rn.f32 	%f75, %f29, %f2, %f74;
	ld.const.u16 	%rs11, [w_gpu];
	// begin inline asm
	{  cvt.f32.f16 %f72, %rs11;}

	// end inline asm
	mul.f32 	%f76, %f26, %f72;
	fma.rn.f32 	%f77, %f75, 0f40400000, 0f3F800000;
	mul.f32 	%f78, %f75, 0f40900000;
	fma.rn.f32 	%f79, %f75, %f78, %f77;
	mul.f32 	%f80, %f30, %f30;
	fma.rn.f32 	%f81, %f29, %f29, %f80;
	fma.rn.f32 	%f82, %f81, 0fBFC00000, %f79;
	mul.f32 	%f83, %f76, %f82;
	mul.f32 	%f84, %f43, %f83;
	mov.f32 	%f85, 0f3F800000;
	sub.f32 	%f86, %f85, %f43;
	fma.rn.f32 	%f73, %f86, %f34, %f84;
	// begin inline asm
	{  cvt.rn.f16.f32 %rs12, %f73;}

	// end inline asm
	cvta.to.global.u64 	%rd11, %rd31;
	mul.wide.u32 	%rd12, %r2, 2;
	add.s64 	%rd13, %rd11, %rd12;
	st.global.u16 	[%rd13], %rs12;
$L__BB0_3:
	ld.param.u64 	%rd32, [_Z19collideStreamKernelPK6__halfPS_PKi_param_1];
	cvta.to.global.u64 	%rd2, %rd32;
	ld.global.u32 	%r3, [%rd1+4];
	setp.lt.s32 	%p4, %r3, 0;
	@%p4 bra 	$L__BB0_5;
	mul.f32 	%f89, %f30, %f6;
	fma.rn.f32 	%f90, %f29, %f5, %f89;
	ld.const.u16 	%rs13, [w_gpu+2];
	// begin inline asm
	{  cvt.f32.f16 %f87, %rs13;}

	// end inline asm
	mul.f32 	%f91, %f26, %f87;
	fma.rn.f32 	%f92, %f90, 0f40400000, 0f3F800000;
	mul.f32 	%f93, %f90, 0f40900000;
	fma.rn.f32 	%f94, %f90, %f93, %f92;
	mul.f32 	%f95, %f30, %f30;
	fma.rn.f32 	%f96, %f29, %f29, %f95;
	fma.rn.f32 	%f97, %f96, 0fBFC00000, %f94;
	mul.f32 	%f98, %f91, %f97;
	mul.f32 	%f99, %f43, %f98;
	mov.f32 	%f100, 0f3F800000;
	sub.f32 	%f101, %f100, %f43;
	fma.rn.f32 	%f88, %f101, %f35, %f99;
	// begin inline asm
	{  cvt.rn.f16.f32 %rs14, %f88;}

	// end inline asm
	mul.wide.u32 	%rd14, %r3, 2;
	add.s64 	%rd15, %rd2, %rd14;
	st.global.u16 	[%rd15], %rs14;
$L__BB0_5:
	mul.f32 	%f102, %f30, %f30;
	fma.rn.f32 	%f103, %f29, %f29, %f102;
	mul.f32 	%f32, %f103, 0f3FC00000;
	mov.f32 	%f104, 0f3F800000;
	sub.f32 	%f33, %f104, %f43;
	ld.global.u32 	%r4, [%rd1+8];
	setp.lt.s32 	%p5, %r4, 0;
	@%p5 bra 	$L__BB0_7;
	mul.f32 	%f107, %f30, %f9;
	fma.rn.f32 	%f108, %f29, %f8, %f107;
	ld.const.u16 	%rs15, [w_gpu+4];
	// begin inline asm
	{  cvt.f32.f16 %f105, %rs15;}

	// end inline asm
	mul.f32 	%f109, %f26, %f105;
	fma.rn.f32 	%f110, %f108, 0f40400000, 0f3F800000;
	mul.f32 	%f111, %f108, 0f40900000;
	fma.rn.f32 	%f112, %f108, %f111, %f110;
	sub.f32 	%f113, %f112, %f32;
	mul.f32 	%f114, %f109, %f113;
	mul.f32 	%f115, %f43, %f114;
	fma.rn.f32 	%f106, %f33, %f36, %f115;
	// begin inline asm
	{  cvt.rn.f16.f32 %rs16, %f106;}

	// end inline asm
	mul.wide.u32 	%rd16, %r4, 2;
	add.s64 	%rd17, %rd2, %rd16;
	st.global.u16 	[%rd17], %rs16;
$L__BB0_7:
	ld.global.u32 	%r5, [%rd1+12];
	setp.lt.s32 	%p6, %r5, 0;
	@%p6 bra 	$L__BB0_9;
	mul.f32 	%f118, %f30, %f12;
	fma.rn.f32 	%f119, %f29, %f11, %f118;
	ld.const.u16 	%rs17, [w_gpu+6];
	// begin inline asm
	{  cvt.f32.f16 %f116, %rs17;}

	// end inline asm
	mul.f32 	%f120, %f26, %f116;
	fma.rn.f32 	%f121, %f119, 0f40400000, 0f3F800000;
	mul.f32 	%f122, %f119, 0f40900000;
	fma.rn.f32 	%f123, %f119, %f122, %f121;
	sub.f32 	%f124, %f123, %f32;
	mul.f32 	%f125, %f120, %f124;
	mul.f32 	%f126, %f43, %f125;
	fma.rn.f32 	%f117, %f33, %f37, %f126;
	// begin inline asm
	{  cvt.rn.f16.f32 %rs18, %f117;}

	// end inline asm
	mul.wide.u32 	%rd18, %r5, 2;
	add.s64 	%rd19, %rd2, %rd18;
	st.global.u16 	[%rd19], %rs18;
$L__BB0_9:
	ld.global.u32 	%r6, [%rd1+16];
	setp.lt.s32 	%p7, %r6, 0;
	@%p7 bra 	$L__BB0_11;
	mul.f32 	%f129, %f30, %f15;
	fma.rn.f32 	%f130, %f29, %f14, %f129;
	ld.const.u16 	%rs19, [w_gpu+8];
	// begin inline asm
	{  cvt.f32.f16 %f127, %rs19;}

	// end inline asm
	mul.f32 	%f131, %f26, %f127;
	fma.rn.f32 	%f132, %f130, 0f40400000, 0f3F800000;
	mul.f32 	%f133, %f130, 0f40900000;
	fma.rn.f32 	%f134, %f130, %f133, %f132;
	sub.f32 	%f135, %f134, %f32;
	mul.f32 	%f136, %f131, %f135;
	mul.f32 	%f137, %f43, %f136;
	fma.rn.f32 	%f128, %f33, %f38, %f137;
	// begin inline asm
	{  cvt.rn.f16.f32 %rs20, %f128;}

	// end inline asm
	mul.wide.u32 	%rd20, %r6, 2;
	add.s64 	%rd21, %rd2, %rd20;
	st.global.u16 	[%rd21], %rs20;
$L__BB0_11:
	ld.global.u32 	%r7, [%rd1+20];
	setp.lt.s32 	%p8, %r7, 0;
	@%p8 bra 	$L__BB0_13;
	mul.f32 	%f140, %f30, %f18;
	fma.rn.f32 	%f141, %f29, %f17, %f140;
	ld.const.u16 	%rs21, [w_gpu+10];
	// begin inline asm
	{  cvt.f32.f16 %f138, %rs21;}

	// end inline asm
	mul.f32 	%f142, %f26, %f138;
	fma.rn.f32 	%f143, %f141, 0f40400000, 0f3F800000;
	mul.f32 	%f144, %f141, 0f40900000;
	fma.rn.f32 	%f145, %f141, %f144, %f143;
	sub.f32 	%f146, %f145, %f32;
	mul.f32 	%f147, %f142, %f146;
	mul.f32 	%f148, %f43, %f147;
	fma.rn.f32 	%f139, %f33, %f39, %f148;
	// begin inline asm
	{  cvt.rn.f16.f32 %rs22, %f139;}

	// end inline asm
	mul.wide.u32 	%rd22, %r7, 2;
	add.s64 	%rd23, %rd2, %rd22;
	st.global.u16 	[%rd23], %rs22;
$L__BB0_13:
	ld.global.u32 	%r8, [%rd1+24];
	setp.lt.s32 	%p9, %r8, 0;
	@%p9 bra 	$L__BB0_15;
	mul.f32 	%f151, %f30, %f21;
	fma.rn.f32 	%f152, %f29, %f20, %f151;
	ld.const.u16 	%rs23, [w_gpu+12];
	// begin inline asm
	{  cvt.f32.f16 %f149, %rs23;}

	// end inline asm
	mul.f32 	%f153, %f26, %f149;
	fma.rn.f32 	%f154, %f152, 0f40400000, 0f3F800000;
	mul.f32 	%f155, %f152, 0f40900000;
	fma.rn.f32 	%f156, %f152, %f155, %f154;
	sub.f32 	%f157, %f156, %f32;
	mul.f32 	%f158, %f153, %f157;
	mul.f32 	%f159, %f43, %f158;
	fma.rn.f32 	%f150, %f33, %f40, %f159;
	// begin inline asm
	{  cvt.rn.f16.f32 %rs24, %f150;}

	// end inline asm
	mul.wide.u32 	%rd24, %r8, 2;
	add.s64 	%rd25, %rd2, %rd24;
	st.global.u16 	[%rd25], %rs24;
$L__BB0_15:
	ld.global.u32 	%r9, [%rd1+28];
	setp.lt.s32 	%p10, %r9, 0;
	@%p10 bra 	$L__BB0_17;
	mul.f32 	%f162, %f30, %f24;
	fma.rn.f32 	%f163, %f29, %f23, %f162;
	ld.const.u16 	%rs25, [w_gpu+14];
	// begin inline asm
	{  cvt.f32.f16 %f160, %rs25;}

	// end inline asm
	mul.f32 	%f164, %f26, %f160;
	fma.rn.f32 	%f165, %f163, 0f40400000, 0f3F800000;
	mul.f32 	%f166, %f163, 0f40900000;
	fma.rn.f32 	%f167, %f163, %f166, %f165;
	sub.f32 	%f168, %f167, %f32;
	mul.f32 	%f169, %f164, %f168;
	mul.f32 	%f170, %f43, %f169;
	fma.rn.f32 	%f161, %f33, %f41, %f170;
	// begin inline asm
	{  cvt.rn.f16.f32 %rs26, %f161;}

	// end inline asm
	mul.wide.u32 	%rd26, %r9, 2;
	add.s64 	%rd27, %rd2, %rd26;
	st.global.u16 	[%rd27], %rs26;
$L__BB0_17:
	ld.global.u32 	%r10, [%rd1+32];
	setp.lt.s32 	%p11, %r10, 0;
	@%p11 bra 	$L__BB0_19;
	mul.f32 	%f173, %f30, %f28;
	fma.rn.f32 	%f174, %f29, %f27, %f173;
	ld.const.u16 	%rs27, [w_gpu+16];
	// begin inline asm
	{  cvt.f32.f16 %f171, %rs27;}

	// end inline asm
	mul.f32 	%f175, %f26, %f171;
	fma.rn.f32 	%f176, %f174, 0f40400000, 0f3F800000;
	mul.f32 	%f177, %f174, 0f40900000;
	fma.rn.f32 	%f178, %f174, %f177, %f176;
	sub.f32 	%f179, %f178, %f32;
	mul.f32 	%f180, %f175, %f179;
	mul.f32 	%f181, %f43, %f180;
	fma.rn.f32 	%f172, %f33, %f42, %f181;
	// begin inline asm
	{  cvt.rn.f16.f32 %rs28, %f172;}

	// end inline asm
	mul.wide.u32 	%rd28, %r10, 2;
	add.s64 	%rd29, %rd2, %rd28;
	st.global.u16 	[%rd29], %rs28;
$L__BB0_19:
	ret;

}
	// .globl	_Z13zouHeBCKernelP6__half
.visible .entry _Z13zouHeBCKernelP6__half(
	.param .u64 .ptr .align 1 _Z13zouHeBCKernelP6__half_param_0
)
{
	.reg .pred 	%p<2>;
	.reg .b16 	%rs<11>;
	.reg .b32 	%r<6>;
	.reg .b32 	%f<27>;
	.reg .b64 	%rd<5>;

	ld.param.u64 	%rd1, [_Z13zouHeBCKernelP6__half_param_0];
	mov.u32 	%r2, %ctaid.x;
	mov.u32 	%r3, %ntid.x;
	mov.u32 	%r4, %tid.x;
	mad.lo.s32 	%r1, %r2, %r3, %r4;
	setp.gt.u32 	%p1, %r1, 1023;
	@%p1 bra 	$L__BB1_2;
	cvta.to.global.u64 	%rd2, %rd1;
	ld.const.u16 	%rs1, [uLid_gpu];
	// begin inline asm
	{  cvt.f32.f16 %f1, %rs1;}

	// end inline asm
	mul.lo.s32 	%r5, %r1, 9;
	mul.wide.u32 	%rd3, %r5, 2;
	add.s64 	%rd4, %rd2, %rd3;
	ld.global.u16 	%rs2, [%rd4];
	// begin inline asm
	{  cvt.f32.f16 %f2, %rs2;}

	// end inline asm
	ld.global.u16 	%rs3, [%rd4+2];
	// begin inline asm
	{  cvt.f32.f16 %f3, %rs3;}

	// end inline asm
	ld.global.u16 	%rs4, [%rd4+6];
	// begin inline asm
	{  cvt.f32.f16 %f4, %rs4;}

	// end inline asm
	ld.global.u16 	%rs5, [%rd4+8];
	// begin inline asm
	{  cvt.f32.f16 %f5, %rs5;}

	// end inline asm
	ld.global.u16 	%rs6, [%rd4+14];
	// begin inline asm
	{  cvt.f32.f16 %f6, %rs6;}

	// end inline asm
	ld.global.u16 	%rs7, [%rd4+16];
	// begin inline asm
	{  cvt.f32.f16 %f7, %rs7;}

	// end inline asm
	add.f32 	%f11, %f2, %f3;
	add.f32 	%f12, %f11, %f4;
	add.f32 	%f13, %f5, %f6;
	add.f32 	%f14, %f13, %f7;
	fma.rn.f32 	%f15, %f14, 0f40000000, %f12;
	mul.f32 	%f16, %f15, 0f3F2AAAAB;
	fma.rn.f32 	%f8, %f16, 0f00000000, %f5;
	sub.f32 	%f17, %f3, %f4;
	mul.f32 	%f18, %f17, 0f3F000000;
	sub.f32 	%f19, %f6, %f18;
	mul.f32 	%f20, %f15, 0f3F000000;
	mul.f32 	%f21, %f1, %f20;
	add.f32 	%f22, %f19, %f21;
	mul.f32 	%f23, %f15, 0f3E2AAAAB;
	mul.f32 	%f24, %f23, 0f00000000;
	sub.f32 	%f9, %f22, %f24;
	add.f32 	%f25, %f18, %f7;
	sub.f32 	%f26, %f25, %f21;
	sub.f32 	%f10, %f26, %f24;
	// begin inline asm
	{  cvt.rn.f16.f32 %rs8, %f8;}

	// end inline asm
	st.global.u16 	[%rd4+4], %rs8;
	// begin inline asm
	{  cvt.rn.f16.f32 %rs9, %f9;}

	// end inline asm
	st.global.u16 	[%rd4+10], %rs9;
	// begin inline asm
	{  cvt.rn.f16.f32 %rs10, %f10;}

	// end inline asm
	st.global.u16 	[%rd4+12], %rs10;
$L__BB1_2:
	ret;

}


// ===== COMPILED SASS (sm_100) =====

	.target	sm_100

	.elftype	@"ET_EXEC"


//--------------------- .note.nv.tkinfo           --------------------------
	.section	.note.nv.tkinfo,"",@"SHT_NOTE"
	.sectionflags	@"SHF_NOTE_NV_TKINFO"
	.tkinfo
        /*0018*/ 	.word	0x00000002
        /*0030*/ 	.string	""
        /*0030*/ 	.string	"ptxas"
        /*0030*/ 	.string	"Cuda compilation tools, release 13.0, V13.0.88"
        /*0030*/ 	.string	"Build cuda_13.0.r13.0/compiler.36424714_0"
        /*0030*/ 	.string	"-arch sm_100 -m 64 "



//--------------------- .note.nv.cuinfo           --------------------------
	.section	.note.nv.cuinfo,"",@"SHT_NOTE"
	.sectionflags	@"SHF_NOTE_NV_CUINFO"
        /*0018*/ 	.short	0x0002
        /*001a*/ 	.short	0x0064
        /*001c*/ 	.short	0x0082
	.zero		2


//--------------------- .nv.info                  --------------------------
	.section	.nv.info,"",@"SHT_CUDA_INFO"
	.align	4


	//----- nvinfo : EIATTR_REGCOUNT
	.align		4
        /*0000*/ 	.byte	0x04, 0x2f
        /*0002*/ 	.short	(.L_7 - .L_6)
	.align		4
.L_6:
        /*0004*/ 	.word	index@(_Z19collideStreamKernelPK6__halfPS_PKi)
        /*0008*/ 	.word	0x0000002e


	//----- nvinfo : EIATTR_FRAME_SIZE
	.align		4
.L_7:
        /*000c*/ 	.byte	0x04, 0x11
        /*000e*/ 	.short	(.L_9 - .L_8)
	.align		4
.L_8:
        /*0010*/ 	.word	index@($__internal_0_$__cuda_sm20_rcp_rn_f32_slowpath)
        /*0014*/ 	.word	0x00000000


	//----- nvinfo : EIATTR_FRAME_SIZE
	.align		4
.L_9:
        /*0018*/ 	.byte	0x04, 0x11
        /*001a*/ 	.short	(.L_11 - .L_10)
	.align		4
.L_10:
        /*001c*/ 	.word	index@(_Z19collideStreamKernelPK6__halfPS_PKi)
        /*0020*/ 	.word	0x00000000


	//----- nvinfo : EIATTR_REGCOUNT
	.align		4
.L_11:
        /*0024*/ 	.byte	0x04, 0x2f
        /*0026*/ 	.short	(.L_13 - .L_12)
	.align		4
.L_12:
        /*0028*/ 	.word	index@(_Z13zouHeBCKernelP6__half)
        /*002c*/ 	.word	0x00000010


	//----- nvinfo : EIATTR_FRAME_SIZE
	.align		4
.L_13:
        /*0030*/ 	.byte	0x04, 0x11
        /*0032*/ 	.short	(.L_15 - .L_14)
	.align		4
.L_14:
        /*0034*/ 	.word	index@(_Z13zouHeBCKernelP6__half)
        /*0038*/ 	.word	0x00000000


	//----- nvinfo : EIATTR_MIN_STACK_SIZE
	.align		4
.L_15:
        /*003c*/ 	.byte	0x04, 0x12
        /*003e*/ 	.short	(.L_17 - .L_16)
	.align		4
.L_16:
        /*0040*/ 	.word	index@(_Z13zouHeBCKernelP6__half)
        /*0044*/ 	.word	0x00000000


	//----- nvinfo : EIATTR_MIN_STACK_SIZE
	.align		4
.L_17:
        /*0048*/ 	.byte	0x04, 0x12
        /*004a*/ 	.short	(.L_19 - .L_18)
	.align		4
.L_18:
        /*004c*/ 	.word	index@(_Z19collideStreamKernelPK6__halfPS_PKi)
        /*0050*/ 	.word	0x00000000
.L_19:


//--------------------- .nv.compat                --------------------------
	.section	.nv.compat,"",@"SHT_CUDA_COMPAT_INFO"
	.align	4
        /*0000*/ 	.byte	0x02, 0x09, 0x00, 0x00, 0x02, 0x02, 0x01, 0x00, 0x02, 0x05, 0x05, 0x00, 0x03, 0x07, 0x01, 0x01
        /*0010*/ 	.byte	0x02, 0x03, 0x00, 0x00, 0x02, 0x06, 0x01, 0x00, 0x04, 0x0b, 0x08, 0x00, 0x09, 0x00, 0x00, 0x00
        /*0020*/ 	.byte	0x00, 0x00, 0x00, 0x00


//--------------------- .nv.info._Z13zouHeBCKernelP6__half --------------------------
	.section	.nv.info._Z13zouHeBCKernelP6__half,"",@"SHT_CUDA_INFO"
	.sectionflags	@""
	.align	4


	//----- nvinfo : EIATTR_CUDA_API_VERSION
	.align		4
        /*0000*/ 	.byte	0x04, 0x37
        /*0002*/ 	.short	(.L_21 - .L_20)
.L_20:
        /*0004*/ 	.word	0x00000082


	//----- nvinfo : EIATTR_KPARAM_INFO
	.align		4
.L_21:
        /*0008*/ 	.byte	0x04, 0x17
        /*000a*/ 	.short	(.L_23 - .L_22)
.L_22:
        /*000c*/ 	.word	0x00000000
        /*0010*/ 	.short	0x0000
        /*0012*/ 	.short	0x0000
        /*0014*/ 	.byte	0x00, 0xf5, 0x21, 0x00


	//----- nvinfo : EIATTR_SPARSE_MMA_MASK
	.align		4
.L_23:
        /*0018*/ 	.byte	0x03, 0x50
        /*001a*/ 	.short	0x0000


	//----- nvinfo : EIATTR_MAXREG_COUNT
	.align		4
        /*001c*/ 	.byte	0x03, 0x1b
        /*001e*/ 	.short	0x00ff


	//----- nvinfo : EIATTR_MERCURY_ISA_VERSION
	.align		4
        /*0020*/ 	.byte	0x03, 0x5f
        /*0022*/ 	.short	0x0101


	//----- nvinfo : EIATTR_VRC_CTA_INIT_COUNT
	.align		4
        /*0024*/ 	.byte	0x02, 0x4a
	.zero		1
	.zero		1


	//----- nvinfo : EIATTR_EXIT_INSTR_OFFSETS
	.align		4
        /*0028*/ 	.byte	0x04, 0x1c
        /*002a*/ 	.short	(.L_25 - .L_24)


	//   ....[0]....
.L_24:
        /*002c*/ 	.word	0x00000060


	//   ....[1]....
        /*0030*/ 	.word	0x000002f0


	//----- nvinfo : EIATTR_CBANK_PARAM_SIZE
	.align		4
.L_25:
        /*0034*/ 	.byte	0x03, 0x19
        /*0036*/ 	.short	0x0008


	//----- nvinfo : EIATTR_PARAM_CBANK
	.align		4
        /*0038*/ 	.byte	0x04, 0x0a
        /*003a*/ 	.short	(.L_27 - .L_26)
	.align		4
.L_26:
        /*003c*/ 	.word	index@(.nv.constant0._Z13zouHeBCKernelP6__half)
        /*0040*/ 	.short	0x0380
        /*0042*/ 	.short	0x0008


	//----- nvinfo : EIATTR_SW_WAR
	.align		4
.L_27:
        /*0044*/ 	.byte	0x04, 0x36
        /*0046*/ 	.short	(.L_29 - .L_28)
.L_28:
        /*0048*/ 	.word	0x00000008
.L_29:


//--------------------- .nv.info._Z19collideStreamKernelPK6__halfPS_PKi --------------------------
	.section	.nv.info._Z19collideStreamKernelPK6__halfPS_PKi,"",@"SHT_CUDA_INFO"
	.sectionflags	@""
	.align	4


	//----- nvinfo : EIATTR_CUDA_API_VERSION
	.align		4
        /*0000*/ 	.byte	0x04, 0x37
        /*0002*/ 	.short	(.L_31 - .L_30)
.L_30:
        /*0004*/ 	.word	0x00000082


	//----- nvinfo : EIATTR_KPARAM_INFO
	.align		4
.L_31:
        /*0008*/ 	.byte	0x04, 0x17
        /*000a*/ 	.short	(.L_33 - .L_32)
.L_32:
        /*000c*/ 	.word	0x00000000
        /*0010*/ 	.short	0x0002
        /*0012*/ 	.short	0x0010
        /*0014*/ 	.byte	0x00, 0xf5, 0x21, 0x00


	//----- nvinfo : EIATTR_KPARAM_INFO
	.align		4
.L_33:
        /*0018*/ 	.byte	0x04, 0x17
        /*001a*/ 	.short	(.L_35 - .L_34)
.L_34:
        /*001c*/ 	.word	0x00000000
        /*0020*/ 	.short	0x0001
        /*0022*/ 	.short	0x0008
        /*0024*/ 	.byte	0x00, 0xf5, 0x21, 0x00


	//----- nvinfo : EIATTR_KPARAM_INFO
	.align		4
.L_35:
        /*0028*/ 	.byte	0x04, 0x17
        /*002a*/ 	.short	(.L_37 - .L_36)
.L_36:
        /*002c*/ 	.word	0x00000000
        /*0030*/ 	.short	0x0000
        /*0032*/ 	.short	0x0000
        /*0034*/ 	.byte	0x00, 0xf5, 0x21, 0x00


	//----- nvinfo : EIATTR_SPARSE_MMA_MASK
	.align		4
.L_37:
        /*0038*/ 	.byte	0x03, 0x50
        /*003a*/ 	.short	0x0000


	//----- nvinfo : EIATTR_MAXREG_COUNT
	.align		4
        /*003c*/ 	.byte	0x03, 0x1b
        /*003e*/ 	.short	0x00ff


	//----- nvinfo : EIATTR_MERCURY_ISA_VERSION
	.align		4
        /*0040*/ 	.byte	0x03, 0x5f
        /*0042*/ 	.short	0x0101


	//----- nvinfo : EIATTR_VRC_CTA_INIT_COUNT
	.align		4
        /*0044*/ 	.byte	0x02, 0x4a
	.zero		1
	.zero		1


	//----- nvinfo : EIATTR_EXIT_INSTR_OFFSETS
	.align		4
        /*0048*/ 	.byte	0x04, 0x1c
        /*004a*/ 	.short	(.L_39 - .L_38)


	//   ....[0]....
.L_38:
        /*004c*/ 	.word	0x00000060


	//   ....[1]....
        /*0050*/ 	.word	0x000010a0


	//   ....[2]....
        /*0054*/ 	.word	0x000011c0


	//----- nvinfo : EIATTR_CRS_STACK_SIZE
	.align		4
.L_39:
        /*0058*/ 	.byte	0x04, 0x1e
        /*005a*/ 	.short	(.L_41 - .L_40)
.L_40:
        /*005c*/ 	.word	0x00000000


	//----- nvinfo : EIATTR_CBANK_PARAM_SIZE
	.align		4
.L_41:
        /*0060*/ 	.byte	0x03, 0x19
        /*0062*/ 	.short	0x0018


	//----- nvinfo : EIATTR_PARAM_CBANK
	.align		4
        /*0064*/ 	.byte	0x04, 0x0a
        /*0066*/ 	.short	(.L_43 - .L_42)
	.align		4
.L_42:
        /*0068*/ 	.word	index@(.nv.constant0._Z19collideStreamKernelPK6__halfPS_PKi)
        /*006c*/ 	.short	0x0380
        /*006e*/ 	.short	0x0018


	//----- nvinfo : EIATTR_SW_WAR
	.align		4
.L_43:
        /*0070*/ 	.byte	0x04, 0x36
        /*0072*/ 	.short	(.L_45 - .L_44)
.L_44:
        /*0074*/ 	.word	0x00000008
.L_45:


//--------------------- .nv.callgraph             --------------------------
	.section	.nv.callgraph,"",@"SHT_CUDA_CALLGRAPH"
	.align	4
	.sectionentsize	8
	.align		4
        /*0000*/ 	.word	0x00000000
	.align		4
        /*0004*/ 	.word	0xffffffff
	.align		4
        /*0008*/ 	.word	0x00000000
	.align		4
        /*000c*/ 	.word	0xfffffffe
	.align		4
        /*0010*/ 	.word	0x00000000
	.align		4
        /*0014*/ 	.word	0xfffffffd
	.align		4
        /*0018*/ 	.word	0x00000000
	.align		4
        /*001c*/ 	.word	0xfffffffc


//--------------------- .nv.constant3             --------------------------
	.section	.nv.constant3,"a",@progbits
	.align	4
.nv.constant3:
	.type		omega_gpu,@object
	.size		omega_gpu,(uLid_gpu - omega_gpu)
omega_gpu:
	.zero		2
	.type		uLid_gpu,@object
	.size		uLid_gpu,(icx_gpu - uLid_gpu)
uLid_gpu:
	.zero		2
	.type		icx_gpu,@object
	.size		icx_gpu,(icy_gpu - icx_gpu)
icx_gpu:
	.zero		36
	.type		icy_gpu,@object
	.size		icy_gpu,(w_gpu - icy_gpu)
icy_gpu:
	.zero		36
	.type		w_gpu,@object
	.size		w_gpu,(.L_4 - w_gpu)
w_gpu:
	.zero		18
.L_4:
	.zero		2
	.type		opp_gpu,@object
	.size		opp_gpu,(.L_5 - opp_gpu)
opp_gpu:
	.zero		36
.L_5:


//--------------------- .text._Z13zouHeBCKernelP6__half --------------------------
	.section	.text._Z13zouHeBCKernelP6__half,"ax",@progbits
	.align	128
        .global         _Z13zouHeBCKernelP6__half
        .type           _Z13zouHeBCKernelP6__half,@function
        .size           _Z13zouHeBCKernelP6__half,(.L_x_10 - _Z13zouHeBCKernelP6__half)
        .other          _Z13zouHeBCKernelP6__half,@"STO_CUDA_ENTRY STV_DEFAULT"
_Z13zouHeBCKernelP6__half:
.text._Z13zouHeBCKernelP6__half:
[----:B------:R-:W-:Y:S01]  /*0000*/  LDC R1, c[0x0][0x37c] ;  /* 0x0000df00ff017b82 */ /* 0x000fe20000000800 */
[----:B------:R-:W0:Y:S07]  /*0010*/  S2R R3, SR_TID.X ;  /* 0x0000000000037919 */ /* 0x000e2e0000002100 */
[----:B------:R-:W0:Y:S08]  /*0020*/  S2UR UR4, SR_CTAID.X ;  /* 0x00000000000479c3 */ /* 0x000e300000002500 */
[----:B------:R-:W0:Y:S02]  /*0030*/  LDC R0, c[0x0][0x360] ;  /* 0x0000d800ff007b82 */ /* 0x000e240000000800 */
[----:B0-----:R-:W-:-:S05]  /*0040*/  IMAD R0, R0, UR4, R3 ;  /* 0x0000000400007c24 */ /* 0x001fca000f8e0203 */
[----:B------:R-:W-:-:S13]  /*0050*/  ISETP.GT.U32.AND P0, PT, R0, 0x3ff, PT ;  /* 0x000003ff0000780c */ /* 0x000fda0003f04070 */
[----:B------:R-:W-:Y:S05]  /*0060*/  @P0 EXIT ;  /* 0x000000000000094d */ /* 0x000fea0003800000 */
[----:B------:R-:W0:Y:S01]  /*0070*/  LDC.64 R2, c[0x0][0x380] ;  /* 0x0000e000ff027b82 */ /* 0x000e220000000a00 */
[----:B------:R-:W1:Y:S01]  /*0080*/  LDCU.64 UR4, c[0x0][0x358] ;  /* 0x00006b00ff0477ac */ /* 0x000e620008000a00 */
[----:B------:R-:W-:-:S05]  /*0090*/  LEA R5, R0, R0, 0x3 ;  /* 0x0000000000057211 */ /* 0x000fca00078e18ff */
[----:B0-----:R-:W-:-:S05]  /*00a0*/  IMAD.WIDE.U32 R2, R5, 0x2, R2 ;  /* 0x0000000205027825 */ /* 0x001fca00078e0002 */
[----:B-1----:R-:W2:Y:S04]  /*00b0*/  LDG.E.U16 R0, desc[UR4][R2.64] ;  /* 0x0000000402007981 */ /* 0x002ea8000c1e1500 */
[----:B------:R-:W3:Y:S04]  /*00c0*/  LDG.E.U16 R5, desc[UR4][R2.64+0x2] ;  /* 0x0000020402057981 */ /* 0x000ee8000c1e1500 */
[----:B------:R-:W4:Y:S04]  /*00d0*/  LDG.E.U16 R7, desc[UR4][R2.64+0x8] ;  /* 0x0000080402077981 */ /* 0x000f28000c1e1500 */
[----:B------:R-:W5:Y:S04]  /*00e0*/  LDG.E.U16 R8, desc[UR4][R2.64+0xe] ;  /* 0x00000e0402087981 */ /* 0x000f68000c1e1500 */
[----:B------:R-:W5:Y:S04]  /*00f0*/  LDG.E.U16 R6, desc[UR4][R2.64+0x6] ;  /* 0x0000060402067981 */ /* 0x000f68000c1e1500 */
[----:B------:R-:W5:Y:S01]  /*0100*/  LDG.E.U16 R9, desc[UR4][R2.64+0x10] ;  /* 0x0000100402097981 */ /* 0x000f62000c1e1500 */
[----:B------:R-:W0:Y:S01]  /*0110*/  LDC.U16 R10, c[0x3][0x2] ;  /* 0x00c00080ff0a7b82 */ /* 0x000e220000000400 */
[----:B--2---:R-:W-:-:S02]  /*0120*/  HADD2.F32 R4, -RZ, R0.H0_H0 ;  /* 0x20000000ff047230 */ /* 0x004fc40000004100 */
[----:B---3--:R-:W-:Y:S02]  /*0130*/  HADD2.F32 R5, -RZ, R5.H0_H0 ;  /* 0x20000005ff057230 */ /* 0x008fe40000004100 */
[----:B----4-:R-:W-:-:S03]  /*0140*/  HADD2.F32 R0, -RZ, R7.H0_H0 ;  /* 0x20000007ff007230 */ /* 0x010fc60000004100 */
[----:B------:R-:W-:Y:S01]  /*0150*/  FADD R11, R4, R5 ;  /* 0x00000005040b7221 */ /* 0x000fe20000000000 */
[----:B-----5:R-:W-:Y:S02]  /*0160*/  HADD2.F32 R7, -RZ, R8.H0_H0 ;  /* 0x20000008ff077230 */ /* 0x020fe40000004100 */
[----:B------:R-:W-:-:S03]  /*0170*/  HADD2.F32 R6, -RZ, R6.H0_H0 ;  /* 0x20000006ff067230 */ /* 0x000fc60000004100 */
[----:B------:R-:W-:Y:S01]  /*0180*/  FADD R4, R0, R7 ;  /* 0x0000000700047221 */ /* 0x000fe20000000000 */
[----:B------:R-:W-:Y:S02]  /*0190*/  HADD2.F32 R9, -RZ, R9.H0_H0 ;  /* 0x20000009ff097230 */ /* 0x000fe40000004100 */
[----:B------:R-:W-:Y:S01]  /*01a0*/  FADD R11, R6, R11 ;  /* 0x0000000b060b7221 */ /* 0x000fe20000000000 */
[----:B------:R-:W-:Y:S02]  /*01b0*/  FADD R6, R5, -R6 ;  /* 0x8000000605067221 */ /* 0x000fe40000000000 */
[----:B------:R-:W-:Y:S02]  /*01c0*/  FADD R4, R9, R4 ;  /* 0x0000000409047221 */ /* 0x000fe40000000000 */
[C---:B------:R-:W-:Y:S01]  /*01d0*/  FFMA R7, R6.reuse, -0.5, R7 ;  /* 0xbf00000006077823 */ /* 0x040fe20000000007 */
[----:B------:R-:W-:Y:S01]  /*01e0*/  FFMA R9, R6, 0.5, R9 ;  /* 0x3f00000006097823 */ /* 0x000fe20000000009 */
[----:B------:R-:W-:Y:S01]  /*01f0*/  FFMA R11, R4, 2, R11 ;  /* 0x40000000040b7823 */ /* 0x000fe2000000000b */
[----:B0-----:R-:W-:-:S03]  /*0200*/  HADD2.F32 R4, -RZ, R10.H0_H0 ;  /* 0x2000000aff047230 */ /* 0x001fc60000004100 */
[C---:B------:R-:W-:Y:S01]  /*0210*/  FMUL R13, R11.reuse, 0.5 ;  /* 0x3f0000000b0d7820 */ /* 0x040fe20000400000 */
[C---:B------:R-:W-:Y:S01]  /*0220*/  FMUL R5, R11.reuse, 0.6666666865348815918 ;  /* 0x3f2aaaab0b057820 */ /* 0x040fe20000400000 */
[----:B------:R-:W-:Y:S02]  /*0230*/  FMUL R6, R11, 0.16666667163372039795 ;  /* 0x3e2aaaab0b067820 */ /* 0x000fe40000400000 */
[C---:B------:R-:W-:Y:S01]  /*0240*/  FFMA R7, R4.reuse, R13, R7 ;  /* 0x0000000d04077223 */ /* 0x040fe20000000007 */
[----:B------:R-:W-:Y:S01]  /*0250*/  FFMA R5, RZ, R5, R0 ;  /* 0x00000005ff057223 */ /* 0x000fe20000000000 */
[----:B------:R-:W-:Y:S02]  /*0260*/  FFMA R9, -R4, R13, R9 ;  /* 0x0000000d04097223 */ /* 0x000fe40000000109 */
[-C--:B------:R-:W-:Y:S02]  /*0270*/  FFMA R0, -RZ, R6.reuse, R7 ;  /* 0x00000006ff007223 */ /* 0x080fe40000000107 */
[----:B------:R-:W-:-:S03]  /*0280*/  FFMA R9, -RZ, R6, R9 ;  /* 0x00000006ff097223 */ /* 0x000fc60000000109 */
[----:B------:R-:W-:Y:S02]  /*0290*/  F2FP.F16.F32.PACK_AB R0, R0, R5 ;  /* 0x000000050000723e */ /* 0x000fe400000000ff */
[----:B------:R-:W-:Y:S02]  /*02a0*/  F2FP.F16.F32.PACK_AB R9, RZ, R9 ;  /* 0x00000009ff09723e */ /* 0x000fe400000000ff */
[----:B------:R-:W-:Y:S01]  /*02b0*/  PRMT R4, R0, 0x7632, R4 ;  /* 0x0000763200047816 */ /* 0x000fe20000000004 */
[----:B------:R-:W-:Y:S04]  /*02c0*/  STG.E.U16 desc[UR4][R2.64+0x4], R0 ;  /* 0x0000040002007986 */ /* 0x000fe8000c101504 */
[----:B------:R-:W-:Y:S04]  /*02d0*/  STG.E.U16 desc[UR4][R2.64+0xa], R4 ;  /* 0x00000a0402007986 */ /* 0x000fe8000c101504 */
[----:B------:R-:W-:Y:S01]  /*02e0*/  STG.E.U16 desc[UR4][R2.64+0xc], R9 ;  /* 0x00000c0902007986 */ /* 0x000fe2000c101504 */
[----:B------:R-:W-:Y:S05]  /*02f0*/  EXIT ;  /* 0x000000000000794d */ /* 0x000fea0003800000 */
.L_x_0:
[----:B------:R-:W-:-:S00]  /*0300*/  BRA `(.L_x_0) ;  /* 0xfffffffc00fc7947 */ /* 0x000fc0000383ffff */
[----:B------:R-:W-:-:S00]  /*0310*/  NOP ;  /* 0x0000000000007918 */ /* 0x000fc00000000000 */
        /* <DEDUP_REMOVED lines=14> */
.L_x_10:


//--------------------- .text._Z19collideStreamKernelPK6__halfPS_PKi --------------------------
	.section	.text._Z19collideStreamKernelPK6__halfPS_PKi,"ax",@progbits
	.align	128
        .global         _Z19collideStreamKernelPK6__halfPS_PKi
        .type           _Z19collideStreamKernelPK6__halfPS_PKi,@function
        .size           _Z19collideStreamKernelPK6__halfPS_PKi,(.L_x_9 - _Z19collideStreamKernelPK6__halfPS_PKi)
        .other          _Z19collideStreamKernelPK6__halfPS_PKi,@"STO_CUDA_ENTRY STV_DEFAULT"
_Z19collideStreamKernelPK6__halfPS_PKi:
.text._Z19collideStreamKernelPK6__halfPS_PKi:
[----:B------:R-:W-:Y:S01]  /*0000*/  LDC R1, c[0x0][0x37c] ;  /* 0x0000df00ff017b82 */ /* 0x000fe20000000800 */
[----:B------:R-:W0:Y:S07]  /*0010*/  S2R R0, SR_TID.X ;  /* 0x0000000000007919 */ /* 0x000e2e0000002100 */
[----:B------:R-:W0:Y:S08]  /*0020*/  S2UR UR4, SR_CTAID.X ;  /* 0x00000000000479c3 */ /* 0x000e300000002500 */
[----:B------:R-:W0:Y:S02]  /*0030*/  LDC R31, c[0x0][0x360] ;  /* 0x0000d800ff1f7b82 */ /* 0x000e240000000800 */
[----:B0-----:R-:W-:-:S05]  /*0040*/  IMAD R31, R31, UR4, R0 ;  /* 0x000000041f1f7c24 */ /* 0x001fca000f8e0200 */
[----:B------:R-:W-:-:S13]  /*0050*/  ISETP.GT.AND P0, PT, R31, 0xfffff, PT ;  /* 0x000fffff1f00780c */ /* 0x000fda0003f04270 */
[----:B------:R-:W-:Y:S05]  /*0060*/  @P0 EXIT ;  /* 0x000000000000094d */ /* 0x000fea0003800000 */
[----:B------:R-:W0:Y:S01]  /*0070*/  LDC.64 R4, c[0x0][0x380] ;  /* 0x0000e000ff047b82 */ /* 0x000e220000000a00 */
[----:B------:R-:W1:Y:S01]  /*0080*/  LDCU.64 UR4, c[0x0][0x358] ;  /* 0x00006b00ff0477ac */ /* 0x000e620008000a00 */
[----:B------:R-:W-:Y:S01]  /*0090*/  LEA R31, R31, R31, 0x3 ;  /* 0x0000001f1f1f7211 */ /* 0x000fe200078e18ff */
[----:B------:R-:W2:Y:S01]  /*00a0*/  LDCU UR6, c[0x3][0x4] ;  /* 0x00c00080ff0677ac */ /* 0x000ea20008000800 */
[----:B------:R-:W3:Y:S01]  /*00b0*/  LDCU.128 UR20, c[0x3][0x20] ;  /* 0x00c00400ff1477ac */ /* 0x000ee20008000c00 */
[----:B------:R-:W4:Y:S01]  /*00c0*/  LDCU.64 UR8, c[0x3][0x8] ;  /* 0x00c00100ff0877ac */ /* 0x000f220008000a00 */
[----:B------:R-:W5:Y:S01]  /*00d0*/  LDCU.128 UR12, c[0x3][0x30] ;  /* 0x00c00600ff0c77ac */ /* 0x000f620008000c00 */
[----:B------:R-:W5:Y:S01]  /*00e0*/  LDCU.128 UR16, c[0x3][0x10] ;  /* 0x00c00200ff1077ac */ /* 0x000f620008000c00 */
[----:B0-----:R-:W-:Y:S01]  /*00f0*/  IMAD.WIDE R4, R31, 0x2, R4 ;  /* 0x000000021f047825 */ /* 0x001fe200078e0204 */
[----:B------:R-:W0:Y:S04]  /*0100*/  LDCU UR7, c[0x3][0x48] ;  /* 0x00c00900ff0777ac */ /* 0x000e280008000800 */
[----:B-1----:R-:W5:Y:S04]  /*0110*/  LDG.E.U16 R0, desc[UR4][R4.64] ;  /* 0x0000000404007981 */ /* 0x002f68000c1e1500 */
[----:B------:R-:W5:Y:S04]  /*0120*/  LDG.E.U16 R32, desc[UR4][R4.64+0x2] ;  /* 0x0000020404207981 */ /* 0x000f68000c1e1500 */
[----:B------:R-:W5:Y:S04]  /*0130*/  LDG.E.U16 R26, desc[UR4][R4.64+0x4] ;  /* 0x00000404041a7981 */ /* 0x000f68000c1e1500 */
[----:B------:R-:W5:Y:S04]  /*0140*/  LDG.E.U16 R24, desc[UR4][R4.64+0x6] ;  /* 0x0000060404187981 */ /* 0x000f68000c1e1500 */
[----:B------:R-:W5:Y:S04]  /*0150*/  LDG.E.U16 R10, desc[UR4][R4.64+0x8] ;  /* 0x00000804040a7981 */ /* 0x000f68000c1e1500 */
[----:B------:R-:W5:Y:S04]  /*0160*/  LDG.E.U16 R13, desc[UR4][R4.64+0xa] ;  /* 0x00000a04040d7981 */ /* 0x000f68000c1e1500 */
[----:B------:R-:W5:Y:S04]  /*0170*/  LDG.E.U16 R12, desc[UR4][R4.64+0xc] ;  /* 0x00000c04040c7981 */ /* 0x000f68000c1e1500 */
[----:B------:R-:W5:Y:S04]  /*0180*/  LDG.E.U16 R14, desc[UR4][R4.64+0xe] ;  /* 0x00000e04040e7981 */ /* 0x000f68000c1e1500 */
[----:B------:R1:W5:Y:S01]  /*0190*/  LDG.E.U16 R16, desc[UR4][R4.64+0x10] ;  /* 0x0000100404107981 */ /* 0x000362000c1e1500 */
[----:B--2---:R-:W-:Y:S01]  /*01a0*/  I2FP.F32.S32 R29, UR6 ;  /* 0x00000006001d7c45 */ /* 0x004fe20008201400 */
[----:B------:R-:W-:Y:S01]  /*01b0*/  BSSY.RECONVERGENT B0, `(.L_x_1) ;  /* 0x0000044000007945 */ /* 0x000fe20003800200 */
[----:B---3--:R-:W-:-:S02]  /*01c0*/  I2FP.F32.S32 R3, UR22 ;  /* 0x0000001600037c45 */ /* 0x008fc40008201400 */
[----:B----4-:R-:W-:Y:S02]  /*01d0*/  I2FP.F32.S32 R23, UR8 ;  /* 0x0000000800177c45 */ /* 0x010fe40008201400 */
[----:B------:R-:W-:Y:S02]  /*01e0*/  I2FP.F32.S32 R39, UR23 ;  /* 0x0000001700277c45 */ /* 0x000fe40008201400 */
[----:B------:R-:W-:Y:S01]  /*01f0*/  I2FP.F32.S32 R37, UR9 ;  /* 0x0000000900257c45 */ /* 0x000fe20008201400 */
[----:B------:R-:W2:Y:S01]  /*0200*/  LDCU.64 UR8, c[0x3][0x40] ;  /* 0x00c00800ff0877ac */ /* 0x000ea20008000a00 */
[----:B-----5:R-:W-:Y:S02]  /*0210*/  I2FP.F32.S32 R35, UR12 ;  /* 0x0000000c00237c45 */ /* 0x020fe40008201400 */
[----:B------:R-:W-:Y:S02]  /*0220*/  I2FP.F32.S32 R25, UR16 ;  /* 0x0000001000197c45 */ /* 0x000fe40008201400 */
[----:B------:R-:W-:-:S02]  /*0230*/  I2FP.F32.S32 R27, UR13 ;  /* 0x0000000d001b7c45 */ /* 0x000fc40008201400 */
[----:B------:R-:W-:Y:S02]  /*0240*/  I2FP.F32.S32 R11, UR17 ;  /* 0x00000011000b7c45 */ /* 0x000fe40008201400 */
[----:B------:R-:W-:Y:S02]  /*0250*/  I2FP.F32.S32 R7, UR14 ;  /* 0x0000000e00077c45 */ /* 0x000fe40008201400 */
[----:B------:R-:W-:Y:S02]  /*0260*/  I2FP.F32.S32 R6, UR15 ;  /* 0x0000000f00067c45 */ /* 0x000fe40008201400 */
[----:B------:R-:W-:Y:S02]  /*0270*/  I2FP.F32.S32 R9, UR20 ;  /* 0x0000001400097c45 */ /* 0x000fe40008201400 */
[----:B------:R-:W-:Y:S02]  /*0280*/  I2FP.F32.S32 R8, UR21 ;  /* 0x0000001500087c45 */ /* 0x000fe40008201400 */
[----:B--2---:R-:W-:-:S02]  /*0290*/  I2FP.F32.S32 R19, UR8 ;  /* 0x0000000800137c45 */ /* 0x004fc40008201400 */
[----:B------:R-:W-:Y:S01]  /*02a0*/  I2FP.F32.S32 R21, UR9 ;  /* 0x0000000900157c45 */ /* 0x000fe20008201400 */
[----:B------:R-:W-:Y:S02]  /*02b0*/  HADD2.F32 R0, -RZ, R0.H0_H0 ;  /* 0x20000000ff007230 */ /* 0x000fe40000004100 */
[----:B------:R-:W-:-:S03]  /*02c0*/  HADD2.F32 R32, -RZ, R32.H0_H0 ;  /* 0x20000020ff207230 */ /* 0x000fc60000004100 */
[----:B-1----:R-:W-:Y:S01]  /*02d0*/  FADD R5, RZ, R0 ;  /* 0x00000000ff057221 */ /* 0x002fe20000000000 */
[----:B------:R-:W-:Y:S01]  /*02e0*/  FFMA R2, R0, R3, RZ ;  /* 0x0000000300027223 */ /* 0x000fe200000000ff */
[----:B------:R-:W-:Y:S02]  /*02f0*/  HADD2.F32 R26, -RZ, R26.H0_H0 ;  /* 0x2000001aff1a7230 */ /* 0x000fe40000004100 */
[----:B------:R-:W-:Y:S01]  /*0300*/  FADD R5, R5, R32 ;  /* 0x0000002005057221 */ /* 0x000fe20000000000 */
[----:B------:R-:W-:Y:S01]  /*0310*/  FFMA R2, R32, R39, R2 ;  /* 0x0000002720027223 */ /* 0x000fe20000000002 */
[----:B------:R-:W-:Y:S02]  /*0320*/  HADD2.F32 R24, -RZ, R24.H0_H0 ;  /* 0x20000018ff187230 */ /* 0x000fe40000004100 */
[----:B------:R-:W-:Y:S01]  /*0330*/  FADD R5, R5, R26 ;  /* 0x0000001a05057221 */ /* 0x000fe20000000000 */
[----:B------:R-:W-:Y:S01]  /*0340*/  FFMA R2, R26, R35, R2 ;  /* 0x000000231a027223 */ /* 0x000fe20000000002 */
[----:B------:R-:W-:-:S02]  /*0350*/  HADD2.F32 R10, -RZ, R10.H0_H0 ;  /* 0x2000000aff0a7230 */ /* 0x000fc40000004100 */
[----:B------:R-:W-:Y:S01]  /*0360*/  FADD R5, R5, R24 ;  /* 0x0000001805057221 */ /* 0x000fe20000000000 */
[----:B------:R-:W-:Y:S01]  /*0370*/  FFMA R2, R24, R27, R2 ;  /* 0x0000001b18027223 */ /* 0x000fe20000000002 */
[----:B------:R-:W-:Y:S02]  /*0380*/  HADD2.F32 R13, -RZ, R13.H0_H0 ;  /* 0x2000000dff0d7230 */ /* 0x000fe40000004100 */
[----:B------:R-:W-:Y:S01]  /*0390*/  FADD R4, R5, R10 ;  /* 0x0000000a05047221 */ /* 0x000fe20000000000 */
[----:B------:R-:W-:Y:S01]  /*03a0*/  FFMA R5, R0, R29, RZ ;  /* 0x0000001d00057223 */ /* 0x000fe200000000ff */
        /* <DEDUP_REMOVED lines=8> */
[----:B------:R-:W-:Y:S01]  /*0430*/  FFMA R5, R24, R25, R5 ;  /* 0x0000001918057223 */ /* 0x000fe20000000005 */
[----:B------:R-:W-:Y:S02]  /*0440*/  I2FP.F32.S32 R16, UR18 ;  /* 0x0000001200107c45 */ /* 0x000fe40008201400 */
[C---:B------:R-:W-:Y:S01]  /*0450*/  FADD R20, R4.reuse, R15 ;  /* 0x0000000f04147221 */ /* 0x040fe20000000000 */
[----:B------:R-:W-:Y:S01]  /*0460*/  FSETP.GT.AND P3, PT, R4, -R15, PT ;  /* 0x8000000f0400720b */ /* 0x000fe20003f64000 */
[C---:B------:R-:W-:Y:S01]  /*0470*/  FFMA R4, R10.reuse, R11, R5 ;  /* 0x0000000b0a047223 */ /* 0x040fe20000000005 */
[----:B------:R-:W-:Y:S01]  /*0480*/  FFMA R5, R10, R7, R2 ;  /* 0x000000070a057223 */ /* 0x000fe20000000002 */
[----:B------:R-:W-:-:S02]  /*0490*/  I2FP.F32.S32 R17, UR19 ;  /* 0x0000001300117c45 */ /* 0x000fc40008201400 */
[----:B------:R-:W-:Y:S01]  /*04a0*/  IADD3 R18, PT, PT, R20, 0x1800000, RZ ;  /* 0x0180000014127810 */ /* 0x000fe20007ffe0ff */
[C---:B------:R-:W-:Y:S01]  /*04b0*/  FFMA R33, R13.reuse, R16, R4 ;  /* 0x000000100d217223 */ /* 0x040fe20000000004 */
[----:B------:R-:W-:Y:S02]  /*04c0*/  FFMA R2, R13, R6, R5 ;  /* 0x000000060d027223 */ /* 0x000fe40000000005 */
[----:B------:R-:W-:Y:S01]  /*04d0*/  LOP3.LUT R18, R18, 0x7f800000, RZ, 0xc0, !PT ;  /* 0x7f80000012127812 */ /* 0x000fe200078ec0ff */
[C---:B------:R-:W-:Y:S01]  /*04e0*/  FFMA R33, R12.reuse, R17, R33 ;  /* 0x000000110c217223 */ /* 0x040fe20000000021 */
[----:B------:R-:W-:Y:S02]  /*04f0*/  FFMA R2, R12, R19, R2 ;  /* 0x000000130c027223 */ /* 0x000fe40000000002 */
[----:B------:R-:W-:Y:S01]  /*0500*/  ISETP.GT.U32.AND P0, PT, R18, 0x1ffffff, PT ;  /* 0x01ffffff1200780c */ /* 0x000fe20003f04070 */
[C---:B------:R-:W-:Y:S01]  /*0510*/  FFMA R30, R14.reuse, R9, R33 ;  /* 0x000000090e1e7223 */ /* 0x040fe20000000021 */
[----:B0-----:R-:W-:Y:S01]  /*0520*/  I2FP.F32.S32 R18, UR7 ;  /* 0x0000000700127c45 */ /* 0x001fe20008201400 */
[----:B------:R-:W-:-:S02]  /*0530*/  FFMA R5, R14, R21, R2 ;  /* 0x000000150e057223 */ /* 0x000fc40000000002 */
[C---:B------:R-:W-:Y:S02]  /*0540*/  FFMA R30, R15.reuse, R8, R30 ;  /* 0x000000080f1e7223 */ /* 0x040fe4000000001e */
[----:B------:R-:W-:-:S06]  /*0550*/  FFMA R28, R15, R18, R5 ;  /* 0x000000120f1c7223 */ /* 0x000fcc0000000005 */
[----:B------:R-:W-:Y:S05]  /*0560*/  @P0 BRA `(.L_x_2) ;  /* 0x0000000000100947 */ /* 0x000fea0003800000 */
[----:B------:R-:W-:-:S07]  /*0570*/  MOV R22, 0x590 ;  /* 0x0000059000167802 */ /* 0x000fce0000000f00 */
[----:B------:R-:W-:Y:S05]  /*0580*/  CALL.REL.NOINC `($__internal_0_$__cuda_sm20_rcp_rn_f32_slowpath) ;  /* 0x0000000c00107944 */ /* 0x000fea0003c00000 */
[----:B------:R-:W-:Y:S01]  /*0590*/  MOV R22, R2 ;  /* 0x0000000200167202 */ /* 0x000fe20000000f00 */
[----:B------:R-:W-:Y:S06]  /*05a0*/  BRA `(.L_x_3) ;  /* 0x0000000000107947 */ /* 0x000fec0003800000 */
.L_x_2:
[----:B------:R-:W0:Y:S02]  /*05b0*/  MUFU.RCP R5, R20 ;  /* 0x0000001400057308 */ /* 0x000e240000001000 */
[----:B0-----:R-:W-:-:S04]  /*05c0*/  FFMA R2, R20, R5, -1 ;  /* 0xbf80000014027423 */ /* 0x001fc80000000005 */
[----:B------:R-:W-:-:S04]  /*05d0*/  FADD.FTZ R2, -R2, -RZ ;  /* 0x800000ff02027221 */ /* 0x000fc80000010100 */
[----:B------:R-:W-:-:S07]  /*05e0*/  FFMA R22, R5, R2, R5 ;  /* 0x0000000205167223 */ /* 0x000fce0000000005 */
.L_x_3:
[----:B------:R-:W-:Y:S05]  /*05f0*/  BSYNC.RECONVERGENT B0 ;  /* 0x0000000000007941 */ /* 0x000fea0003800200 */
.L_x_1:
[----:B------:R-:W0:Y:S02]  /*0600*/  LDC.64 R4, c[0x0][0x390] ;  /* 0x0000e400ff047b82 */ /* 0x000e240000000a00 */
[----:B0-----:R-:W-:Y:S01]  /*0610*/  IMAD.WIDE R4, R31, 0x4, R4 ;  /* 0x000000041f047825 */ /* 0x001fe200078e0204 */
[----:B------:R-:W-:-:S05]  /*0620*/  FSEL R33, R22, RZ, P3 ;  /* 0x000000ff16217208 */ /* 0x000fca0001800000 */
[----:B------:R-:W0:Y:S01]  /*0630*/  LDC.U16 R31, c[0x3][RZ] ;  /* 0x00c00000ff1f7b82 */ /* 0x000e220000000400 */
[----:B------:R-:W2:Y:S01]  /*0640*/  LDG.E R41, desc[UR4][R4.64] ;  /* 0x0000000404297981 */ /* 0x000ea2000c1e1900 */
[-C--:B------:R-:W-:Y:S01]  /*0650*/  FMUL R28, R28, R33.reuse ;  /* 0x000000211c1c7220 */ /* 0x080fe20000400000 */
[----:B------:R-:W-:Y:S01]  /*0660*/  FMUL R30, R30, R33 ;  /* 0x000000211e1e7220 */ /* 0x000fe20000400000 */
[----:B0-----:R-:W-:Y:S01]  /*0670*/  HADD2.F32 R31, -RZ, R31.H0_H0 ;  /* 0x2000001fff1f7230 */ /* 0x001fe20000004100 */
[----:B--2---:R-:W-:-:S13]  /*0680*/  ISETP.GE.AND P0, PT, R41, RZ, PT ;  /* 0x000000ff2900720c */ /* 0x004fda0003f06270 */
[----:B------:R-:W0:Y:S01]  /*0690*/  @P0 LDC.U16 R2, c[0x3][0x4c] ;  /* 0x00c01300ff020b82 */ /* 0x000e220000000400 */
[----:B------:R-:W-:Y:S01]  /*06a0*/  @P0 FMUL R22, R3, R28 ;  /* 0x0000001c03160220 */ /* 0x000fe20000400000 */
[----:B------:R-:W-:-:S03]  /*06b0*/  @P0 MOV R3, 0x40400000 ;  /* 0x4040000000030802 */ /* 0x000fc60000000f00 */
[----:B------:R-:W-:Y:S01]  /*06c0*/  @P0 FFMA R22, R29, R30, R22 ;  /* 0x0000001e1d160223 */ /* 0x000fe20000000016 */
[----:B------:R-:W-:-:S03]  /*06d0*/  FMUL R29, R28, R28 ;  /* 0x0000001c1c1d7220 */ /* 0x000fc60000400000 */
[C---:B------:R-:W-:Y:S01]  /*06e0*/  @P0 FFMA R3, R22.reuse, R3, 1 ;  /* 0x3f80000016030423 */ /* 0x040fe20000000003 */
[----:B------:R-:W-:Y:S01]  /*06f0*/  @P0 FMUL R34, R22, 4.5 ;  /* 0x4090000016220820 */ /* 0x000fe20000400000 */
[----:B------:R-:W-:-:S03]  /*0700*/  FFMA R29, R30, R30, R29 ;  /* 0x0000001e1e1d7223 */ /* 0x000fc6000000001d */
[----:B------:R-:W-:-:S04]  /*0710*/  @P0 FFMA R34, R22, R34, R3 ;  /* 0x0000002216220223 */ /* 0x000fc80000000003 */
[----:B------:R-:W-:Y:S01]  /*0720*/  @P0 FFMA R34, R29, -1.5, R34 ;  /* 0xbfc000001d220823 */ /* 0x000fe20000000022 */
[----:B0-----:R-:W-:Y:S02]  /*0730*/  @P0 HADD2.F32 R33, -RZ, R2.H0_H0 ;  /* 0x20000002ff210230 */ /* 0x001fe40000004100 */
[----:B------:R-:W0:Y:S03]  /*0740*/  @P0 LDC.64 R2, c[0x0][0x388] ;  /* 0x0000e200ff020b82 */ /* 0x000e260000000a00 */
[----:B------:R-:W-:-:S04]  /*0750*/  @P0 FMUL R33, R20, R33 ;  /* 0x0000002114210220 */ /* 0x000fc80000400000 */
[----:B------:R-:W-:Y:S01]  /*0760*/  @P0 FMUL R34, R33, R34 ;  /* 0x0000002221220220 */ /* 0x000fe20000400000 */
[----:B------:R-:W-:-:S03]  /*0770*/  FADD R33, -R31, 1 ;  /* 0x3f8000001f217421 */ /* 0x000fc60000000100 */
[----:B------:R-:W-:-:S04]  /*0780*/  @P0 FMUL R43, R31, R34 ;  /* 0x000000221f2b0220 */ /* 0x000fc80000400000 */
[----:B------:R-:W-:-:S05]  /*0790*/  @P0 FFMA R43, R0, R33, R43 ;  /* 0x00000021002b0223 */ /* 0x000fca000000002b */
[----:B------:R-:W-:Y:S01]  /*07a0*/  @P0 F2FP.F16.F32.PACK_AB R43, RZ, R43 ;  /* 0x0000002bff2b023e */ /* 0x000fe200000000ff */
[----:B0-----:R-:W-:-:S03]  /*07b0*/  @P0 IMAD.WIDE.U32 R2, R41, 0x2, R2 ;  /* 0x0000000229020825 */ /* 0x001fc600078e0002 */
[----:B------:R-:W-:-:S05]  /*07c0*/  PRMT R36, R43, 0x7610, R36 ;  /* 0x000076102b247816 */ /* 0x000fca0000000024 */
[----:B------:R0:W-:Y:S04]  /*07d0*/  @P0 STG.E.U16 desc[UR4][R2.64], R36 ;  /* 0x0000002402000986 */ /* 0x0001e8000c101504 */
[----:B------:R-:W2:Y:S02]  /*07e0*/  LDG.E R41, desc[UR4][R4.64+0x4] ;  /* 0x0000040404297981 */ /* 0x000ea4000c1e1900 */
[----:B--2---:R-:W-:-:S13]  /*07f0*/  ISETP.GE.AND P0, PT, R41, RZ, PT ;  /* 0x000000ff2900720c */ /* 0x004fda0003f06270 */
[----:B------:R-:W1:Y:S01]  /*0800*/  @P0 LDC.U16 R22, c[0x3][0x4e] ;  /* 0x00c01380ff160b82 */ /* 0x000e620000000400 */
[----:B------:R-:W-:Y:S01]  /*0810*/  @P0 FMUL R0, R39, R28 ;  /* 0x0000001c27000220 */ /* 0x000fe20000400000 */
[----:B------:R-:W-:-:S03]  /*0820*/  @P0 MOV R43, 0x40400000 ;  /* 0x40400000002b0802 */ /* 0x000fc60000000f00 */
[----:B------:R-:W-:-:S04]  /*0830*/  @P0 FFMA R0, R23, R30, R0 ;  /* 0x0000001e17000223 */ /* 0x000fc80000000000 */
[C---:B------:R-:W-:Y:S01]  /*0840*/  @P0 FFMA R43, R0.reuse, R43, 1 ;  /* 0x3f800000002b0423 */ /* 0x040fe2000000002b */
[----:B------:R-:W-:-:S04]  /*0850*/  @P0 FMUL R34, R0, 4.5 ;  /* 0x4090000000220820 */ /* 0x000fc80000400000 */
[----:B------:R-:W-:-:S04]  /*0860*/  @P0 FFMA R34, R0, R34, R43 ;  /* 0x0000002200220223 */ /* 0x000fc8000000002b */
[----:B------:R-:W-:Y:S01]  /*0870*/  @P0 FFMA R34, R29, -1.5, R34 ;  /* 0xbfc000001d220823 */ /* 0x000fe20000000022 */
[----:B-1----:R-:W-:Y:S02]  /*0880*/  @P0 HADD2.F32 R39, -RZ, R22.H0_H0 ;  /* 0x20000016ff270230 */ /* 0x002fe40000004100 */
[----:B------:R-:W1:Y:S03]  /*0890*/  @P0 LDC.64 R22, c[0x0][0x388] ;  /* 0x0000e200ff160b82 */ /* 0x000e660000000a00 */
[----:B------:R-:W-:-:S04]  /*08a0*/  @P0 FMUL R39, R20, R39 ;  /* 0x0000002714270220 */ /* 0x000fc80000400000 */
[----:B------:R-:W-:-:S04]  /*08b0*/  @P0 FMUL R34, R39, R34 ;  /* 0x0000002227220220 */ /* 0x000fc80000400000 */
[----:B0-----:R-:W-:-:S04]  /*08c0*/  @P0 FMUL R3, R31, R34 ;  /* 0x000000221f030220 */ /* 0x001fc80000400000 */
[----:B------:R-:W-:-:S05]  /*08d0*/  @P0 FFMA R3, R32, R33, R3 ;  /* 0x0000002120030223 */ /* 0x000fca0000000003 */
[----:B------:R-:W-:Y:S01]  /*08e0*/  @P0 F2FP.F16.F32.PACK_AB R3, RZ, R3 ;  /* 0x00000003ff03023e */ /* 0x000fe200000000ff */
[----:B-1----:R-:W-:-:S03]  /*08f0*/  @P0 IMAD.WIDE.U32 R22, R41, 0x2, R22 ;  /* 0x0000000229160825 */ /* 0x002fc600078e0016 */
        /* <DEDUP_REMOVED lines=19> */
[----:B-1----:R-:W-:-:S05]  /*0a30*/  @P0 IMAD.WIDE.U32 R2, R39, 0x2, R2 ;  /* 0x0000000227020825 */ /* 0x002fca00078e0002 */
        /* <DEDUP_REMOVED lines=12> */
[----:B0-----:R-:W0:Y:S03]  /*0b00*/  @P0 LDC.64 R22, c[0x0][0x388] ;  /* 0x0000e200ff160b82 */ /* 0x001e260000000a00 */
[----:B------:R-:W-:-:S04]  /*0b10*/  @P0 FMUL R25, R20, R25 ;  /* 0x0000001914190220 */ /* 0x000fc80000400000 */
[----:B------:R-:W-:-:S04]  /*0b20*/  @P0 FMUL R26, R25, R26 ;  /* 0x0000001a191a0220 */ /* 0x000fc80000400000 */
        /* <DEDUP_REMOVED lines=20> */
[----:B------:R-:W-:-:S04]  /*0c70*/  @P0 FMUL R7, R31, R24 ;  /* 0x000000181f070220 */ /* 0x000fc80000400000 */
[----:B------:R-:W-:-:S05]  /*0c80*/  @P0 FFMA R7, R10, R33, R7 ;  /* 0x000000210a070223 */ /* 0x000fca0000000007 */
[----:B------:R-:W-:Y:S01]  /*0c90*/  @P0 F2FP.F16.F32.PACK_AB R7, RZ, R7 ;  /* 0x00000007ff07023e */ /* 0x000fe200000000ff */
[----:B-1----:R-:W-:-:S03]  /*0ca0*/  @P0 IMAD.WIDE.U32 R10, R25, 0x2, R2 ;  /* 0x00000002190a0825 */ /* 0x002fc600078e0002 */
[----:B0-----:R-:W-:-:S05]  /*0cb0*/  PRMT R22, R7, 0x7610, R22 ;  /* 0x0000761007167816 */ /* 0x001fca0000000016 */
[----:B------:R0:W-:Y:S04]  /*0cc0*/  @P0 STG.E.U16 desc[UR4][R10.64], R22 ;  /* 0x000000160a000986 */ /* 0x0001e8000c101504 */
[----:B------:R-:W2:Y:S02]  /*0cd0*/  LDG.E R7, desc[UR4][R4.64+0x14] ;  /* 0x0000140404077981 */ /* 0x000ea4000c1e1900 */
[----:B--2---:R-:W-:-:S13]  /*0ce0*/  ISETP.GE.AND P0, PT, R7, RZ, PT ;  /* 0x000000ff0700720c */ /* 0x004fda0003f06270 */
[----:B------:R-:W1:Y:S01]  /*0cf0*/  @P0 LDC.U16 R23, c[0x3][0x56] ;  /* 0x00c01580ff170b82 */ /* 0x000e620000000400 */
[----:B------:R-:W-:Y:S01]  /*0d00*/  @P0 FMUL R3, R6, R28 ;  /* 0x0000001c06030220 */ /* 0x000fe20000400000 */
[----:B------:R-:W-:-:S03]  /*0d10*/  @P0 MOV R25, 0x40400000 ;  /* 0x4040000000190802 */ /* 0x000fc60000000f00 */
[----:B------:R-:W-:-:S03]  /*0d20*/  @P0 FFMA R16, R16, R30, R3 ;  /* 0x0000001e10100223 */ /* 0x000fc60000000003 */
[----:B------:R-:W2:Y:S01]  /*0d30*/  @P0 LDC.64 R2, c[0x0][0x388] ;  /* 0x0000e200ff020b82 */ /* 0x000ea20000000a00 */
[C---:B------:R-:W-:Y:S01]  /*0d40*/  @P0 FFMA R25, R16.reuse, R25, 1 ;  /* 0x3f80000010190423 */ /* 0x040fe20000000019 */
[----:B------:R-:W-:-:S04]  /*0d50*/  @P0 FMUL R0, R16, 4.5 ;  /* 0x4090000010000820 */ /* 0x000fc80000400000 */
[----:B------:R-:W-:-:S04]  /*0d60*/  @P0 FFMA R0, R16, R0, R25 ;  /* 0x0000000010000223 */ /* 0x000fc80000000019 */
[----:B------:R-:W-:Y:S01]  /*0d70*/  @P0 FFMA R0, R29, -1.5, R0 ;  /* 0xbfc000001d000823 */ /* 0x000fe20000000000 */
[----:B-1----:R-:W-:-:S05]  /*0d80*/  @P0 HADD2.F32 R23, -RZ, R23.H0_H0 ;  /* 0x20000017ff170230 */ /* 0x002fca0000004100 */
[----:B------:R-:W-:Y:S01]  /*0d90*/  @P0 FMUL R23, R20, R23 ;  /* 0x0000001714170220 */ /* 0x000fe20000400000 */
[----:B--2---:R-:W-:-:S04]  /*0da0*/  @P0 IMAD.WIDE.U32 R6, R7, 0x2, R2 ;  /* 0x0000000207060825 */ /* 0x004fc800078e0002 */
[----:B------:R-:W-:-:S04]  /*0db0*/  @P0 FMUL R0, R23, R0 ;  /* 0x0000000017000220 */ /* 0x000fc80000400000 */
[----:B------:R-:W-:-:S04]  /*0dc0*/  @P0 FMUL R0, R31, R0 ;  /* 0x000000001f000220 */ /* 0x000fc80000400000 */
[----:B------:R-:W-:-:S05]  /*0dd0*/  @P0 FFMA R0, R13, R33, R0 ;  /* 0x000000210d000223 */ /* 0x000fca0000000000 */
[----:B------:R-:W-:-:S04]  /*0de0*/  @P0 F2FP.F16.F32.PACK_AB R0, RZ, R0 ;  /* 0x00000000ff00023e */ /* 0x000fc800000000ff */
[----:B------:R-:W-:-:S05]  /*0df0*/  PRMT R16, R0, 0x7610, R16 ;  /* 0x0000761000107816 */ /* 0x000fca0000000010 */
[----:B------:R1:W-:Y:S04]  /*0e00*/  @P0 STG.E.U16 desc[UR4][R6.64], R16 ;  /* 0x0000001006000986 */ /* 0x0003e8000c101504 */
[----:B0-----:R-:W2:Y:S02]  /*0e10*/  LDG.E R11, desc[UR4][R4.64+0x18] ;  /* 0x00001804040b7981 */ /* 0x001ea4000c1e1900 */
[----:B--2---:R-:W-:-:S13]  /*0e20*/  ISETP.GE.AND P0, PT, R11, RZ, PT ;  /* 0x000000ff0b00720c */ /* 0x004fda0003f06270 */
[----:B------:R-:W0:Y:S01]  /*0e30*/  @P0 LDC.U16 R13, c[0x3][0x58] ;  /* 0x00c01600ff0d0b82 */ /* 0x000e220000000400 */
[----:B------:R-:W-:Y:S01]  /*0e40*/  @P0 FMUL R0, R19, R28 ;  /* 0x0000001c13000220 */ /* 0x000fe20000400000 */
[----:B------:R-:W-:-:S03]  /*0e50*/  @P0 MOV R3, 0x40400000 ;  /* 0x4040000000030802 */ /* 0x000fc60000000f00 */
[----:B------:R-:W-:-:S04]  /*0e60*/  @P0 FFMA R0, R17, R30, R0 ;  /* 0x0000001e11000223 */ /* 0x000fc80000000000 */
[C---:B------:R-:W-:Y:S01]  /*0e70*/  @P0 FFMA R17, R0.reuse, R3, 1 ;  /* 0x3f80000000110423 */ /* 0x040fe20000000003 */
[C---:B------:R-:W-:Y:S01]  /*0e80*/  @P0 FMUL R10, R0.reuse, 4.5 ;  /* 0x40900000000a0820 */ /* 0x040fe20000400000 */
[----:B------:R-:W2:Y:S03]  /*0e90*/  @P0 LDC.64 R2, c[0x0][0x388] ;  /* 0x0000e200ff020b82 */ /* 0x000ea60000000a00 */
[----:B------:R-:W-:-:S04]  /*0ea0*/  @P0 FFMA R10, R0, R10, R17 ;  /* 0x0000000a000a0223 */ /* 0x000fc80000000011 */
[----:B------:R-:W-:Y:S01]  /*0eb0*/  @P0 FFMA R10, R29, -1.5, R10 ;  /* 0xbfc000001d0a0823 */ /* 0x000fe2000000000a */
[----:B0-----:R-:W-:-:S05]  /*0ec0*/  @P0 HADD2.F32 R13, -RZ, R13.H0_H0 ;  /* 0x2000000dff0d0230 */ /* 0x001fca0000004100 */
[----:B------:R-:W-:-:S04]  /*0ed0*/  @P0 FMUL R13, R20, R13 ;  /* 0x0000000d140d0220 */ /* 0x000fc80000400000 */
[----:B------:R-:W-:-:S04]  /*0ee0*/  @P0 FMUL R10, R13, R10 ;  /* 0x0000000a0d0a0220 */ /* 0x000fc80000400000 */
[----:B-1----:R-:W-:-:S04]  /*0ef0*/  @P0 FMUL R7, R31, R10 ;  /* 0x0000000a1f070220 */ /* 0x002fc80000400000 */
[----:B------:R-:W-:-:S05]  /*0f00*/  @P0 FFMA R7, R12, R33, R7 ;  /* 0x000000210c070223 */ /* 0x000fca0000000007 */
[----:B------:R-:W-:Y:S01]  /*0f10*/  @P0 F2FP.F16.F32.PACK_AB R0, RZ, R7 ;  /* 0x00000007ff00023e */ /* 0x000fe200000000ff */
[----:B--2---:R-:W-:-:S03]  /*0f20*/  @P0 IMAD.WIDE.U32 R6, R11, 0x2, R2 ;  /* 0x000000020b060825 */ /* 0x004fc600078e0002 */
        /* <DEDUP_REMOVED lines=19> */
[----:B0-----:R-:W-:-:S05]  /*1060*/  @P0 IMAD.WIDE.U32 R2, R11, 0x2, R2 ;  /* 0x000000020b020825 */ /* 0x001fca00078e0002 */
[----:B------:R0:W-:Y:S04]  /*1070*/  @P0 STG.E.U16 desc[UR4][R2.64], R7 ;  /* 0x0000000702000986 */ /* 0x0001e8000c101504 */
[----:B------:R-:W2:Y:S02]  /*1080*/  LDG.E R5, desc[UR4][R4.64+0x20] ;  /* 0x0000200404057981 */ /* 0x000ea4000c1e1900 */
[----:B--2---:R-:W-:-:S13]  /*1090*/  ISETP.GE.AND P0, PT, R5, RZ, PT ;  /* 0x000000ff0500720c */ /* 0x004fda0003f06270 */
[----:B0-----:R-:W-:Y:S05]  /*10a0*/  @!P0 EXIT ;  /* 0x000000000000894d */ /* 0x001fea0003800000 */
[----:B------:R-:W0:Y:S01]  /*10b0*/  LDC.U16 R7, c[0x3][0x5c] ;  /* 0x00c01700ff077b82 */ /* 0x000e220000000400 */
[----:B------:R-:W-:Y:S02]  /*10c0*/  HFMA2 R9, -RZ, RZ, 2.125, 0 ;  /* 0x40400000ff097431 */ /* 0x000fe400000001ff */
[----:B------:R-:W-:-:S04]  /*10d0*/  FMUL R3, R18, R28 ;  /* 0x0000001c12037220 */ /* 0x000fc80000400000 */
[----:B------:R-:W-:Y:S02]  /*10e0*/  FFMA R8, R8, R30, R3 ;  /* 0x0000001e08087223 */ /* 0x000fe40000000003 */
[----:B------:R-:W1:Y:S02]  /*10f0*/  LDC.64 R2, c[0x0][0x388] ;  /* 0x0000e200ff027b82 */ /* 0x000e640000000a00 */
[C---:B------:R-:W-:Y:S01]  /*1100*/  FMUL R0, R8.reuse, 4.5 ;  /* 0x4090000008007820 */ /* 0x040fe20000400000 */
[----:B------:R-:W-:-:S04]  /*1110*/  FFMA R9, R8, R9, 1 ;  /* 0x3f80000008097423 */ /* 0x000fc80000000009 */
[----:B------:R-:W-:-:S04]  /*1120*/  FFMA R0, R8, R0, R9 ;  /* 0x0000000008007223 */ /* 0x000fc80000000009 */
[----:B------:R-:W-:Y:S01]  /*1130*/  FFMA R0, R29, -1.5, R0 ;  /* 0xbfc000001d007823 */ /* 0x000fe20000000000 */
[----:B0-----:R-:W-:-:S05]  /*1140*/  HADD2.F32 R7, -RZ, R7.H0_H0 ;  /* 0x20000007ff077230 */ /* 0x001fca0000004100 */
[----:B------:R-:W-:Y:S01]  /*1150*/  FMUL R7, R20, R7 ;  /* 0x0000000714077220 */ /* 0x000fe20000400000 */
[----:B-1----:R-:W-:-:S04]  /*1160*/  IMAD.WIDE.U32 R2, R5, 0x2, R2 ;  /* 0x0000000205027825 */ /* 0x002fc800078e0002 */
[----:B------:R-:W-:-:S04]  /*1170*/  FMUL R0, R7, R0 ;  /* 0x0000000007007220 */ /* 0x000fc80000400000 */
[----:B------:R-:W-:-:S04]  /*1180*/  FMUL R0, R31, R0 ;  /* 0x000000001f007220 */ /* 0x000fc80000400000 */
[----:B------:R-:W-:-:S05]  /*1190*/  FFMA R0, R15, R33, R0 ;  /* 0x000000210f007223 */ /* 0x000fca0000000000 */
[----:B------:R-:W-:-:S05]  /*11a0*/  F2FP.F16.F32.PACK_AB R0, RZ, R0 ;  /* 0x00000000ff00723e */ /* 0x000fca00000000ff */
[----:B------:R-:W-:Y:S01]  /*11b0*/  STG.E.U16 desc[UR4][R2.64], R0 ;  /* 0x0000000002007986 */ /* 0x000fe2000c101504 */
[----:B------:R-:W-:Y:S05]  /*11c0*/  EXIT ;  /* 0x000000000000794d */ /* 0x000fea0003800000 */
        .weak           $__internal_0_$__cuda_sm20_rcp_rn_f32_slowpath
        .type           $__internal_0_$__cuda_sm20_rcp_rn_f32_slowpath,@function
        .size           $__internal_0_$__cuda_sm20_rcp_rn_f32_slowpath,(.L_x_9 - $__internal_0_$__cuda_sm20_rcp_rn_f32_slowpath)
$__internal_0_$__cuda_sm20_rcp_rn_f32_slowpath:
[----:B------:R-:W-:Y:S01]  /*11d0*/  SHF.L.U32 R4, R20, 0x1, RZ ;  /* 0x0000000114047819 */ /* 0x000fe200000006ff */
[----:B------:R-:W-:Y:S01]  /*11e0*/  BSSY.RECONVERGENT B1, `(.L_x_4) ;  /* 0x0000031000017945 */ /* 0x000fe20003800200 */
[----:B------:R-:W-:Y:S02]  /*11f0*/  MOV R2, R20 ;  /* 0x0000001400027202 */ /* 0x000fe40000000f00 */
[----:B------:R-:W-:-:S04]  /*1200*/  SHF.R.U32.HI R4, RZ, 0x18, R4 ;  /* 0x00000018ff047819 */ /* 0x000fc80000011604 */
[----:B------:R-:W-:-:S13]  /*1210*/  ISETP.NE.U32.AND P0, PT, R4, RZ, PT ;  /* 0x000000ff0400720c */ /* 0x000fda0003f05070 */
[----:B------:R-:W-:Y:S05]  /*1220*/  @P0 BRA `(.L_x_5) ;  /* 0x0000000000280947 */ /* 0x000fea0003800000 */
[----:B------:R-:W-:-:S04]  /*1230*/  SHF.L.U32 R4, R2, 0x1, RZ ;  /* 0x0000000102047819 */ /* 0x000fc800000006ff */
[----:B------:R-:W-:-:S13]  /*1240*/  ISETP.NE.AND P0, PT, R4, RZ, PT ;  /* 0x000000ff0400720c */ /* 0x000fda0003f05270 */
[----:B------:R-:W-:Y:S01]  /*1250*/  @P0 FFMA R33, R2, 1.84467440737095516160e+19, RZ ;  /* 0x5f80000002210823 */ /* 0x000fe200000000ff */
[----:B------:R-:W-:Y:S08]  /*1260*/  @!P0 MUFU.RCP R5, R2 ;  /* 0x0000000200058308 */ /* 0x000ff00000001000 */
[----:B------:R-:W0:Y:S02]  /*1270*/  @P0 MUFU.RCP R4, R33 ;  /* 0x0000002100040308 */ /* 0x000e240000001000 */
[----:B0-----:R-:W-:-:S04]  /*1280*/  @P0 FFMA R34, R33, R4, -1 ;  /* 0xbf80000021220423 */ /* 0x001fc80000000004 */
[----:B------:R-:W-:-:S04]  /*1290*/  @P0 FADD.FTZ R41, -R34, -RZ ;  /* 0x800000ff22290221 */ /* 0x000fc80000010100 */
[----:B------:R-:W-:-:S04]  /*12a0*/  @P0 FFMA R4, R4, R41, R4 ;  /* 0x0000002904040223 */ /* 0x000fc80000000004 */
[----:B------:R-:W-:Y:S01]  /*12b0*/  @P0 FFMA R5, R4, 1.84467440737095516160e+19, RZ ;  /* 0x5f80000004050823 */ /* 0x000fe200000000ff */
[----:B------:R-:W-:Y:S06]  /*12c0*/  BRA `(.L_x_6) ;  /* 0x0000000000887947 */ /* 0x000fec0003800000 */
.L_x_5:
[----:B------:R-:W-:-:S04]  /*12d0*/  IADD3 R5, PT, PT, R4, -0xfd, RZ ;  /* 0xffffff0304057810 */ /* 0x000fc80007ffe0ff */
[----:B------:R-:W-:-:S13]  /*12e0*/  ISETP.GT.U32.AND P0, PT, R5, 0x1, PT ;  /* 0x000000010500780c */ /* 0x000fda0003f04070 */
[----:B------:R-:W-:Y:S05]  /*12f0*/  @P0 BRA `(.L_x_7) ;  /* 0x0000000000780947 */ /* 0x000fea0003800000 */
[----:B------:R-:W-:Y:S01]  /*1300*/  LOP3.LUT R33, R2, 0x7fffff, RZ, 0xc0, !PT ;  /* 0x007fffff02217812 */ /* 0x000fe200078ec0ff */
[----:B------:R-:W-:-:S03]  /*1310*/  HFMA2 R38, -RZ, RZ, 0, 1.78813934326171875e-07 ;  /* 0x00000003ff267431 */ /* 0x000fc600000001ff */
[----:B------:R-:W-:-:S04]  /*1320*/  LOP3.LUT R33, R33, 0x3f800000, RZ, 0xfc, !PT ;  /* 0x3f80000021217812 */ /* 0x000fc800078efcff */
[----:B------:R-:W0:Y:S01]  /*1330*/  MUFU.RCP R34, R33 ;  /* 0x0000002100227308 */ /* 0x000e220000001000 */
[----:B------:R-:W-:Y:S01]  /*1340*/  SHF.L.U32 R43, R38, R5, RZ ;  /* 0x00000005262b7219 */ /* 0x000fe200000006ff */
[----:B0-----:R-:W-:-:S04]  /*1350*/  FFMA R36, R33, R34, -1 ;  /* 0xbf80000021247423 */ /* 0x001fc80000000022 */
[----:B------:R-:W-:-:S04]  /*1360*/  FADD.FTZ R41, -R36, -RZ ;  /* 0x800000ff24297221 */ /* 0x000fc80000010100 */
[CCC-:B------:R-:W-:Y:S01]  /*1370*/  FFMA.RM R36, R34.reuse, R41.reuse, R34.reuse ;  /* 0x0000002922247223 */ /* 0x1c0fe20000004022 */
[----:B------:R-:W-:-:S04]  /*1380*/  FFMA.RP R41, R34, R41, R34 ;  /* 0x0000002922297223 */ /* 0x000fc80000008022 */
[C---:B------:R-:W-:Y:S02]  /*1390*/  LOP3.LUT R34, R36.reuse, 0x7fffff, RZ, 0xc0, !PT ;  /* 0x007fffff24227812 */ /* 0x040fe400078ec0ff */
[----:B------:R-:W-:Y:S02]  /*13a0*/  FSETP.NEU.FTZ.AND P0, PT, R36, R41, PT ;  /* 0x000000292400720b */ /* 0x000fe40003f1d000 */
[----:B------:R-:W-:Y:S02]  /*13b0*/  LOP3.LUT R34, R34, 0x800000, RZ, 0xfc, !PT ;  /* 0x0080000022227812 */ /* 0x000fe400078efcff */
[----:B------:R-:W-:Y:S02]  /*13c0*/  SEL R36, RZ, 0xffffffff, !P0 ;  /* 0xffffffffff247807 */ /* 0x000fe40004000000 */
[----:B------:R-:W-:Y:S02]  /*13d0*/  LOP3.LUT R38, R43, R34, RZ, 0xc0, !PT ;  /* 0x000000222b267212 */ /* 0x000fe400078ec0ff */
[----:B------:R-:W-:-:S02]  /*13e0*/  IADD3 R36, PT, PT, -R36, RZ, RZ ;  /* 0x000000ff24247210 */ /* 0x000fc40007ffe1ff */
[-C--:B------:R-:W-:Y:S02]  /*13f0*/  SHF.R.U32.HI R38, RZ, R5.reuse, R38 ;  /* 0x00000005ff267219 */ /* 0x080fe40000011626 */
[----:B------:R-:W-:Y:S02]  /*1400*/  LOP3.LUT P1, RZ, R36, R5, R34, 0xf8, !PT ;  /* 0x0000000524ff7212 */ /* 0x000fe4000782f822 */
[C---:B------:R-:W-:Y:S02]  /*1410*/  LOP3.LUT P0, RZ, R38.reuse, 0x1, RZ, 0xc0, !PT ;  /* 0x0000000126ff7812 */ /* 0x040fe4000780c0ff */
[----:B------:R-:W-:-:S04]  /*1420*/  LOP3.LUT P2, RZ, R38, 0x2, RZ, 0xc0, !PT ;  /* 0x0000000226ff7812 */ /* 0x000fc8000784c0ff */
[----:B------:R-:W-:Y:S02]  /*1430*/  PLOP3.LUT P0, PT, P0, P1, P2, 0xe0, 0x0 ;  /* 0x000000000000781c */ /* 0x000fe40000703c20 */
[----:B------:R-:W-:Y:S02]  /*1440*/  LOP3.LUT P1, RZ, R2, 0x7fffff, RZ, 0xc0, !PT ;  /* 0x007fffff02ff7812 */ /* 0x000fe4000782c0ff */
[----:B------:R-:W-:-:S04]  /*1450*/  SEL R5, RZ, 0x1, !P0 ;  /* 0x00000001ff057807 */ /* 0x000fc80004000000 */
[----:B------:R-:W-:-:S04]  /*1460*/  IADD3 R5, PT, PT, -R5, RZ, RZ ;  /* 0x000000ff05057210 */ /* 0x000fc80007ffe1ff */
[----:B------:R-:W-:Y:S02]  /*1470*/  ISETP.GE.AND P0, PT, R5, RZ, PT ;  /* 0x000000ff0500720c */ /* 0x000fe40003f06270 */
[----:B------:R-:W-:-:S04]  /*1480*/  IADD3 R5, PT, PT, R4, -0xfc, RZ ;  /* 0xffffff0404057810 */ /* 0x000fc80007ffe0ff */
[----:B------:R-:W-:-:S07]  /*1490*/  SHF.R.U32.HI R5, RZ, R5, R34 ;  /* 0x00000005ff057219 */ /* 0x000fce0000011622 */
[----:B------:R-:W-:-:S04]  /*14a0*/  @!P0 IADD3 R5, PT, PT, R5, 0x1, RZ ;  /* 0x0000000105058810 */ /* 0x000fc80007ffe0ff */
[----:B------:R-:W-:-:S04]  /*14b0*/  @!P1 SHF.L.U32 R5, R5, 0x1, RZ ;  /* 0x0000000105059819 */ /* 0x000fc800000006ff */
[----:B------:R-:W-:Y:S01]  /*14c0*/  LOP3.LUT R5, R5, 0x80000000, R2, 0xf8, !PT ;  /* 0x8000000005057812 */ /* 0x000fe200078ef802 */
[----:B------:R-:W-:Y:S06]  /*14d0*/  BRA `(.L_x_6) ;  /* 0x0000000000047947 */ /* 0x000fec0003800000 */
.L_x_7:
[----:B------:R0:W1:Y:S02]  /*14e0*/  MUFU.RCP R5, R2 ;  /* 0x0000000200057308 */ /* 0x0000640000001000 */
.L_x_6:
[----:B------:R-:W-:Y:S05]  /*14f0*/  BSYNC.RECONVERGENT B1 ;  /* 0x0000000000017941 */ /* 0x000fea0003800200 */
.L_x_4:
[----:B01----:R-:W-:Y:S01]  /*1500*/  MOV R2, R5 ;  /* 0x0000000500027202 */ /* 0x003fe20000000f00 */
[----:B------:R-:W-:Y:S01]  /*1510*/  HFMA2 R5, -RZ, RZ, 0, 0 ;  /* 0x00000000ff057431 */ /* 0x000fe200000001ff */
[----:B------:R-:W-:-:S04]  /*1520*/  MOV R4, R22 ;  /* 0x0000001600047202 */ /* 0x000fc80000000f00 */
[----:B------:R-:W-:Y:S05]  /*1530*/  RET.REL.NODEC R4 `(_Z19collideStreamKernelPK6__halfPS_PKi) ;  /* 0xffffffe804b07950 */ /* 0x000fea0003c3ffff */
.L_x_8:
        /* <DEDUP_REMOVED lines=12> */
.L_x_9:


//--------------------- .nv.shared.reserved.0     --------------------------
	.section	.nv.shared.reserved.0,"aw",@nobits
	.weak		__nv_reservedSMEM_offset_0_alias
	.size		__nv_reservedSMEM_offset_0_alias, 0, 64
	.other		__nv_reservedSMEM_offset_0_alias,@"STO_CUDA_RESERVED_SHARED STV_DEFAULT"
__nv_reservedSMEM_offset_0_alias:
	.zero		0
	.zero		64


//--------------------- .nv.constant0._Z13zouHeBCKernelP6__half --------------------------
	.section	.nv.constant0._Z13zouHeBCKernelP6__half,"a",@progbits
	.sectionflags	@""
	.align	4
.nv.constant0._Z13zouHeBCKernelP6__half:
	.zero		904


//--------------------- .nv.constant0._Z19collideStreamKernelPK6__halfPS_PKi --------------------------
	.section	.nv.constant0._Z19collideStreamKernelPK6__halfPS_PKi,"a",@progbits
	.sectionflags	@""
	.align	4
.nv.constant0._Z19collideStreamKernelPK6__halfPS_PKi:
	.zero		920


//--------------------- SYMBOLS --------------------------

	.type		.nv.reservedSmem.offset0,@object
	.size		.nv.reservedSmem.offset0,0x4
